//
// Generated by NVIDIA NVVM Compiler
//
// Compiler Build ID: CL-36424714
// Cuda compilation tools, release 13.0, V13.0.88
// Based on NVVM 20.0.0
//

.version 9.0
.target sm_100
.address_size 64

	// .globl	_Z11filterpcktsPmPcPjm

.visible .entry _Z11filterpcktsPmPcPjm(
	.param .u64 .ptr .align 1 _Z11filterpcktsPmPcPjm_param_0,
	.param .u64 .ptr .align 1 _Z11filterpcktsPmPcPjm_param_1,
	.param .u64 .ptr .align 1 _Z11filterpcktsPmPcPjm_param_2,
	.param .u64 _Z11filterpcktsPmPcPjm_param_3
)
{
	.reg .pred 	%p<3>;
	.reg .b32 	%r<11>;
	.reg .b64 	%rd<17>;

	ld.param.u64 	%rd2, [_Z11filterpcktsPmPcPjm_param_0];
	ld.param.u64 	%rd3, [_Z11filterpcktsPmPcPjm_param_1];
	ld.param.u64 	%rd4, [_Z11filterpcktsPmPcPjm_param_2];
	ld.param.u64 	%rd5, [_Z11filterpcktsPmPcPjm_param_3];
	mov.u32 	%r1, %ntid.x;
	mov.u32 	%r2, %ctaid.x;
	mov.u32 	%r3, %tid.x;
	mad.lo.s32 	%r4, %r1, %r2, %r3;
	cvt.s64.s32 	%rd1, %r4;
	setp.lt.u64 	%p1, %rd5, %rd1;
	@%p1 bra 	$L__BB0_2;
	cvta.to.global.u64 	%rd6, %rd4;
	cvta.to.global.u64 	%rd7, %rd2;
	cvta.to.global.u64 	%rd8, %rd3;
	shl.b64 	%rd9, %rd1, 3;
	add.s64 	%rd10, %rd7, %rd9;
	ld.global.u64 	%rd11, [%rd10];
	add.s64 	%rd12, %rd11, 42;
	and.b64  	%rd13, %rd12, -4;
	add.s64 	%rd14, %rd8, %rd13;
	ld.global.u32 	%r5, [%rd14];
	ld.global.u32 	%r6, [%rd14+4];
	cvt.u32.u64 	%r7, %rd12;
	shl.b32 	%r8, %r7, 3;
	shf.r.wrap.b32 	%r9, %r6, %r5, %r8;
	shl.b64 	%rd15, %rd1, 2;
	add.s64 	%rd16, %rd6, %rd15;
	setp.eq.s32 	%p2, %r9, 358744064;
	selp.u32 	%r10, 1, 0, %p2;
	st.global.u32 	[%rd16], %r10;
$L__BB0_2:
	ret;

}


// ===== COMPILED SASS (sm_100) =====

	.target	sm_100

	.elftype	@"ET_EXEC"


//--------------------- .note.nv.tkinfo           --------------------------
	.section	.note.nv.tkinfo,"",@"SHT_NOTE"
	.sectionflags	@"SHF_NOTE_NV_TKINFO"
	.tkinfo
        /*0018*/ 	.word	0x00000002
        /*0030*/ 	.string	""
        /*0030*/ 	.string	"ptxas"
        /*0030*/ 	.string	"Cuda compilation tools, release 13.0, V13.0.88"
        /*0030*/ 	.string	"Build cuda_13.0.r13.0/compiler.36424714_0"
        /*0030*/ 	.string	"-arch sm_100 -m 64 "



//--------------------- .note.nv.cuinfo           --------------------------
	.section	.note.nv.cuinfo,"",@"SHT_NOTE"
	.sectionflags	@"SHF_NOTE_NV_CUINFO"
        /*0018*/ 	.short	0x0002
        /*001a*/ 	.short	0x0064
        /*001c*/ 	.short	0x0082
	.zero		2


//--------------------- .nv.info                  --------------------------
	.section	.nv.info,"",@"SHT_CUDA_INFO"
	.align	4


	//----- nvinfo : EIATTR_REGCOUNT
	.align		4
        /*0000*/ 	.byte	0x04, 0x2f
        /*0002*/ 	.short	(.L_1 - .L_0)
	.align		4
.L_0:
        /*0004*/ 	.word	index@(_Z11filterpcktsPmPcPjm)
        /*0008*/ 	.word	0x0000000c


	//----- nvinfo : EIATTR_FRAME_SIZE
	.align		4
.L_1:
        /*000c*/ 	.byte	0x04, 0x11
        /*000e*/ 	.short	(.L_3 - .L_2)
	.align		4
.L_2:
        /*0010*/ 	.word	index@(_Z11filterpcktsPmPcPjm)
        /*0014*/ 	.word	0x00000000


	//----- nvinfo : EIATTR_MIN_STACK_SIZE
	.align		4
.L_3:
        /*0018*/ 	.byte	0x04, 0x12
        /*001a*/ 	.short	(.L_5 - .L_4)
	.align		4
.L_4:
        /*001c*/ 	.word	index@(_Z11filterpcktsPmPcPjm)
        /*0020*/ 	.word	0x00000000
.L_5:


//--------------------- .nv.compat                --------------------------
	.section	.nv.compat,"",@"SHT_CUDA_COMPAT_INFO"
	.align	4
        /*0000*/ 	.byte	0x02, 0x09, 0x00, 0x00, 0x02, 0x02, 0x01, 0x00, 0x02, 0x05, 0x05, 0x00, 0x03, 0x07, 0x01, 0x01
        /*0010*/ 	.byte	0x02, 0x03, 0x00, 0x00, 0x02, 0x06, 0x01, 0x00, 0x04, 0x0b, 0x08, 0x00, 0x09, 0x00, 0x00, 0x00
        /*0020*/ 	.byte	0x00, 0x00, 0x00, 0x00


//--------------------- .nv.info._Z11filterpcktsPmPcPjm --------------------------
	.section	.nv.info._Z11filterpcktsPmPcPjm,"",@"SHT_CUDA_INFO"
	.sectionflags	@""
	.align	4


	//----- nvinfo : EIATTR_CUDA_API_VERSION
	.align		4
        /*0000*/ 	.byte	0x04, 0x37
        /*0002*/ 	.short	(.L_7 - .L_6)
.L_6:
        /*0004*/ 	.word	0x00000082


	//----- nvinfo : EIATTR_KPARAM_INFO
	.align		4
.L_7:
        /*0008*/ 	.byte	0x04, 0x17
        /*000a*/ 	.short	(.L_9 - .L_8)
.L_8:
        /*000c*/ 	.word	0x00000000
        /*0010*/ 	.short	0x0003
        /*0012*/ 	.short	0x0018
        /*0014*/ 	.byte	0x00, 0xf0, 0x21, 0x00


	//----- nvinfo : EIATTR_KPARAM_INFO
	.align		4
.L_9:
        /*0018*/ 	.byte	0x04, 0x17
        /*001a*/ 	.short	(.L_11 - .L_10)
.L_10:
        /*001c*/ 	.word	0x00000000
        /*0020*/ 	.short	0x0002
        /*0022*/ 	.short	0x0010
        /*0024*/ 	.byte	0x00, 0xf5, 0x21, 0x00


	//----- nvinfo : EIATTR_KPARAM_INFO
	.align		4
.L_11:
        /*0028*/ 	.byte	0x04, 0x17
        /*002a*/ 	.short	(.L_13 - .L_12)
.L_12:
        /*002c*/ 	.word	0x00000000
        /*0030*/ 	.short	0x0001
        /*0032*/ 	.short	0x0008
        /*0034*/ 	.byte	0x00, 0xf5, 0x21, 0x00


	//----- nvinfo : EIATTR_KPARAM_INFO
	.align		4
.L_13:
        /*0038*/ 	.byte	0x04, 0x17
        /*003a*/ 	.short	(.L_15 - .L_14)
.L_14:
        /*003c*/ 	.word	0x00000000
        /*0040*/ 	.short	0x0000
        /*0042*/ 	.short	0x0000
        /*0044*/ 	.byte	0x00, 0xf5, 0x21, 0x00


	//----- nvinfo : EIATTR_SPARSE_MMA_MASK
	.align		4
.L_15:
        /*0048*/ 	.byte	0x03, 0x50
        /*004a*/ 	.short	0x0000


	//----- nvinfo : EIATTR_MAXREG_COUNT
	.align		4
        /*004c*/ 	.byte	0x03, 0x1b
        /*004e*/ 	.short	0x00ff


	//----- nvinfo : EIATTR_MERCURY_ISA_VERSION
	.align		4
        /*0050*/ 	.byte	0x03, 0x5f
        /*0052*/ 	.short	0x0101


	//----- nvinfo : EIATTR_VRC_CTA_INIT_COUNT
	.align		4
        /*0054*/ 	.byte	0x02, 0x4a
	.zero		1
	.zero		1


	//----- nvinfo : EIATTR_EXIT_INSTR_OFFSETS
	.align		4
        /*0058*/ 	.byte	0x04, 0x1c
        /*005a*/ 	.short	(.L_17 - .L_16)


	//   ....[0]....
.L_16:
        /*005c*/ 	.word	0x00000090


	//   ....[1]....
        /*0060*/ 	.word	0x000001d0


	//----- nvinfo : EIATTR_CBANK_PARAM_SIZE
	.align		4
.L_17:
        /*0064*/ 	.byte	0x03, 0x19
        /*0066*/ 	.short	0x0020


	//----- nvinfo : EIATTR_PARAM_CBANK
	.align		4
        /*0068*/ 	.byte	0x04, 0x0a
        /*006a*/ 	.short	(.L_19 - .L_18)
	.align		4
.L_18:
        /*006c*/ 	.word	index@(.nv.constant0._Z11filterpcktsPmPcPjm)
        /*0070*/ 	.short	0x0380
        /*0072*/ 	.short	0x0020


	//----- nvinfo : EIATTR_SW_WAR
	.align		4
.L_19:
        /*0074*/ 	.byte	0x04, 0x36
        /*0076*/ 	.short	(.L_21 - .L_20)
.L_20:
        /*0078*/ 	.word	0x00000008
.L_21:


//--------------------- .nv.callgraph             --------------------------
	.section	.nv.callgraph,"",@"SHT_CUDA_CALLGRAPH"
	.align	4
	.sectionentsize	8
	.align		4
        /*0000*/ 	.word	0x00000000
	.align		4
        /*0004*/ 	.word	0xffffffff
	.align		4
        /*0008*/ 	.word	0x00000000
	.align		4
        /*000c*/ 	.word	0xfffffffe
	.align		4
        /*0010*/ 	.word	0x00000000
	.align		4
        /*0014*/ 	.word	0xfffffffd
	.align		4
        /*0018*/ 	.word	0x00000000
	.align		4
        /*001c*/ 	.word	0xfffffffc


//--------------------- .text._Z11filterpcktsPmPcPjm --------------------------
	.section	.text._Z11filterpcktsPmPcPjm,"ax",@progbits
	.align	128
        .global         _Z11filterpcktsPmPcPjm
        .type           _Z11filterpcktsPmPcPjm,@function
        .size           _Z11filterpcktsPmPcPjm,(.L_x_1 - _Z11filterpcktsPmPcPjm)
        .other          _Z11filterpcktsPmPcPjm,@"STO_CUDA_ENTRY STV_DEFAULT"
_Z11filterpcktsPmPcPjm:
.text._Z11filterpcktsPmPcPjm:
[----:B------:R-:W-:Y:S01]  /*0000*/  LDC R1, c[0x0][0x37c] ;  /* 0x0000df00ff017b82 */ /* 0x000fe20000000800 */
[----:B------:R-:W0:Y:S01]  /*0010*/  S2R R0, SR_CTAID.X ;  /* 0x0000000000007919 */ /* 0x000e220000002500 */
[----:B------:R-:W0:Y:S01]  /*0020*/  LDCU UR4, c[0x0][0x360] ;  /* 0x00006c00ff0477ac */ /* 0x000e220008000800 */
[----:B------:R-:W0:Y:S01]  /*0030*/  S2R R3, SR_TID.X ;  /* 0x0000000000037919 */ /* 0x000e220000002100 */
[----:B------:R-:W1:Y:S01]  /*0040*/  LDCU.64 UR6, c[0x0][0x398] ;  /* 0x00007300ff0677ac */ /* 0x000e620008000a00 */
[----:B0-----:R-:W-:-:S05]  /*0050*/  IMAD R0, R0, UR4, R3 ;  /* 0x0000000400007c24 */ /* 0x001fca000f8e0203 */
[----:B-1----:R-:W-:Y:S02]  /*0060*/  ISETP.GT.U32.AND P0, PT, R0, UR6, PT ;  /* 0x0000000600007c0c */ /* 0x002fe4000bf04070 */
[----:B------:R-:W-:-:S04]  /*0070*/  SHF.R.S32.HI R9, RZ, 0x1f, R0 ;  /* 0x0000001fff097819 */ /* 0x000fc80000011400 */
[----:B------:R-:W-:-:S13]  /*0080*/  ISETP.GT.U32.AND.EX P0, PT, R9, UR7, PT, P0 ;  /* 0x0000000709007c0c */ /* 0x000fda000bf04100 */
[----:B------:R-:W-:Y:S05]  /*0090*/  @P0 EXIT ;  /* 0x000000000000094d */ /* 0x000fea0003800000 */
[----:B------:R-:W0:Y:S01]  /*00a0*/  LDCU.128 UR8, c[0x0][0x380] ;  /* 0x00007000ff0877ac */ /* 0x000e220008000c00 */
[----:B------:R-:W1:Y:S01]  /*00b0*/  LDCU.64 UR4, c[0x0][0x358] ;  /* 0x00006b00ff0477ac */ /* 0x000e620008000a00 */
[----:B------:R-:W2:Y:S01]  /*00c0*/  LDCU.64 UR6, c[0x0][0x390] ;  /* 0x00007200ff0677ac */ /* 0x000ea20008000a00 */
[----:B0-----:R-:W-:-:S04]  /*00d0*/  LEA R4, P0, R0, UR8, 0x3 ;  /* 0x0000000800047c11 */ /* 0x001fc8000f8018ff */
[----:B------:R-:W-:-:S05]  /*00e0*/  LEA.HI.X R5, R0, UR9, R9, 0x3, P0 ;  /* 0x0000000900057c11 */ /* 0x000fca00080f1c09 */
[----:B-1----:R-:W3:Y:S02]  /*00f0*/  LDG.E.64 R2, desc[UR4][R4.64] ;  /* 0x0000000404027981 */ /* 0x002ee4000c1e1b00 */
[----:B---3--:R-:W-:-:S04]  /*0100*/  IADD3 R8, P0, PT, R2, 0x2a, RZ ;  /* 0x0000002a02087810 */ /* 0x008fc80007f1e0ff */
[----:B------:R-:W-:-:S04]  /*0110*/  LOP3.LUT R2, R8, 0xfffffffc, RZ, 0xc0, !PT ;  /* 0xfffffffc08027812 */ /* 0x000fc800078ec0ff */
[----:B------:R-:W-:-:S04]  /*0120*/  IADD3 R2, P1, PT, R2, UR10, RZ ;  /* 0x0000000a02027c10 */ /* 0x000fc8000ff3e0ff */
[----:B------:R-:W-:-:S05]  /*0130*/  IADD3.X R3, PT, PT, RZ, UR11, R3, P1, P0 ;  /* 0x0000000bff037c10 */ /* 0x000fca0008fe0403 */
[----:B------:R-:W3:Y:S04]  /*0140*/  LDG.E R6, desc[UR4][R2.64] ;  /* 0x0000000402067981 */ /* 0x000ee8000c1e1900 */
[----:B------:R-:W3:Y:S01]  /*0150*/  LDG.E R7, desc[UR4][R2.64+0x4] ;  /* 0x0000040402077981 */ /* 0x000ee2000c1e1900 */
[----:B------:R-:W-:-:S05]  /*0160*/  IMAD.SHL.U32 R8, R8, 0x8, RZ ;  /* 0x0000000808087824 */ /* 0x000fca00078e00ff */
[----:B---3--:R-:W-:Y:S02]  /*0170*/  SHF.R.W.U32 R7, R7, R8, R6 ;  /* 0x0000000807077219 */ /* 0x008fe40000001e06 */
[C---:B--2---:R-:W-:Y:S02]  /*0180*/  LEA R6, P1, R0.reuse, UR6, 0x2 ;  /* 0x0000000600067c11 */ /* 0x044fe4000f8210ff */
[----:B------:R-:W-:Y:S02]  /*0190*/  ISETP.NE.AND P0, PT, R7, 0x15620000, PT ;  /* 0x156200000700780c */ /* 0x000fe40003f05270 */
[----:B------:R-:W-:Y:S02]  /*01a0*/  LEA.HI.X R7, R0, UR7, R9, 0x2, P1 ;  /* 0x0000000700077c11 */ /* 0x000fe400088f1409 */
[----:B------:R-:W-:-:S05]  /*01b0*/  SEL R5, RZ, 0x1, P0 ;  /* 0x00000001ff057807 */ /* 0x000fca0000000000 */
[----:B------:R-:W-:Y:S01]  /*01c0*/  STG.E desc[UR4][R6.64], R5 ;  /* 0x0000000506007986 */ /* 0x000fe2000c101904 */
[----:B------:R-:W-:Y:S05]  /*01d0*/  EXIT ;  /* 0x000000000000794d */ /* 0x000fea0003800000 */
.L_x_0:
[----:B------:R-:W-:-:S00]  /*01e0*/  BRA `(.L_x_0) ;  /* 0xfffffffc00fc7947 */ /* 0x000fc0000383ffff */
[----:B------:R-:W-:-:S00]  /*01f0*/  NOP ;  /* 0x0000000000007918 */ /* 0x000fc00000000000 */
        /* <DEDUP_REMOVED lines=8> */
.L_x_1:


//--------------------- .nv.shared.reserved.0     --------------------------
	.section	.nv.shared.reserved.0,"aw",@nobits
	.weak		__nv_reservedSMEM_offset_0_alias
	.size		__nv_reservedSMEM_offset_0_alias, 0, 64
	.other		__nv_reservedSMEM_offset_0_alias,@"STO_CUDA_RESERVED_SHARED STV_DEFAULT"
__nv_reservedSMEM_offset_0_alias:
	.zero		0
	.zero		64


//--------------------- .nv.constant0._Z11filterpcktsPmPcPjm --------------------------
	.section	.nv.constant0._Z11filterpcktsPmPcPjm,"a",@progbits
	.sectionflags	@""
	.align	4
.nv.constant0._Z11filterpcktsPmPcPjm:
	.zero		928


//--------------------- SYMBOLS --------------------------

	.type		.nv.reservedSmem.offset0,@object
	.size		.nv.reservedSmem.offset0,0x4
